//
// Generated by NVIDIA NVVM Compiler
//
// Compiler Build ID: CL-36424714
// Cuda compilation tools, release 13.0, V13.0.88
// Based on NVVM 20.0.0
//

.version 9.0
.target sm_100
.address_size 64

	// .globl	_Z3funv
.extern .func  (.param .b32 func_retval0) vprintf
(
	.param .b64 vprintf_param_0,
	.param .b64 vprintf_param_1
)
;
.global .align 8 .f64 xmax = 0d40091EB851EB851F;
.global .align 1 .b8 $str[12] = {32, 120, 109, 97, 120, 32, 61, 32, 37, 102, 10};

.visible .entry _Z3funv()
{
	.local .align 8 .b8 	__local_depot0[8];
	.reg .b64 	%SP;
	.reg .b64 	%SPL;
	.reg .b32 	%r<3>;
	.reg .b64 	%rd<5>;
	.reg .b64 	%fd<2>;

	mov.u64 	%SPL, __local_depot0;
	cvta.local.u64 	%SP, %SPL;
	add.u64 	%rd1, %SP, 0;
	add.u64 	%rd2, %SPL, 0;
	ld.global.f64 	%fd1, [xmax];
	st.local.f64 	[%rd2], %fd1;
	mov.u64 	%rd3, $str;
	cvta.global.u64 	%rd4, %rd3;
	{ // callseq 0, 0
	.param .b64 param0;
	st.param.b64 	[param0], %rd4;
	.param .b64 param1;
	st.param.b64 	[param1], %rd1;
	.param .b32 retval0;
	call.uni (retval0), 
	vprintf, 
	(
	param0, 
	param1
	);
	ld.param.b32 	%r1, [retval0];
	} // callseq 0
	ret;

}


// ===== COMPILED SASS (sm_100) =====

	.target	sm_100

	.elftype	@"ET_EXEC"


//--------------------- .note.nv.tkinfo           --------------------------
	.section	.note.nv.tkinfo,"",@"SHT_NOTE"
	.sectionflags	@"SHF_NOTE_NV_TKINFO"
	.tkinfo
        /*0018*/ 	.word	0x00000002
        /*0030*/ 	.string	""
        /*0030*/ 	.string	"ptxas"
        /*0030*/ 	.string	"Cuda compilation tools, release 13.0, V13.0.88"
        /*0030*/ 	.string	"Build cuda_13.0.r13.0/compiler.36424714_0"
        /*0030*/ 	.string	"-arch sm_100 -m 64 "



//--------------------- .note.nv.cuinfo           --------------------------
	.section	.note.nv.cuinfo,"",@"SHT_NOTE"
	.sectionflags	@"SHF_NOTE_NV_CUINFO"
        /*0018*/ 	.short	0x0002
        /*001a*/ 	.short	0x0064
        /*001c*/ 	.short	0x0082
	.zero		2


//--------------------- .nv.info                  --------------------------
	.section	.nv.info,"",@"SHT_CUDA_INFO"
	.align	4


	//----- nvinfo : EIATTR_REGCOUNT
	.align		4
        /*0000*/ 	.byte	0x04, 0x2f
        /*0002*/ 	.short	(.L_3 - .L_2)
	.align		4
.L_2:
        /*0004*/ 	.word	index@(_Z3funv)
        /*0008*/ 	.word	0x00000018


	//----- nvinfo : EIATTR_FRAME_SIZE
	.align		4
.L_3:
        /*000c*/ 	.byte	0x04, 0x11
        /*000e*/ 	.short	(.L_5 - .L_4)
	.align		4
.L_4:
        /*0010*/ 	.word	index@(_Z3funv)
        /*0014*/ 	.word	0x00000008


	//----- nvinfo : EIATTR_MIN_STACK_SIZE
	.align		4
.L_5:
        /*0018*/ 	.byte	0x04, 0x12
        /*001a*/ 	.short	(.L_7 - .L_6)
	.align		4
.L_6:
        /*001c*/ 	.word	index@(_Z3funv)
        /*0020*/ 	.word	0x00000008
.L_7:


//--------------------- .nv.compat                --------------------------
	.section	.nv.compat,"",@"SHT_CUDA_COMPAT_INFO"
	.align	4
        /*0000*/ 	.byte	0x02, 0x09, 0x00, 0x00, 0x02, 0x02, 0x01, 0x00, 0x02, 0x05, 0x05, 0x00, 0x03, 0x07, 0x01, 0x01
        /*0010*/ 	.byte	0x02, 0x03, 0x00, 0x00, 0x02, 0x06, 0x01, 0x00, 0x04, 0x0b, 0x08, 0x00, 0x09, 0x00, 0x00, 0x00
        /*0020*/ 	.byte	0x00, 0x00, 0x00, 0x00


//--------------------- .nv.info._Z3funv          --------------------------
	.section	.nv.info._Z3funv,"",@"SHT_CUDA_INFO"
	.sectionflags	@""
	.align	4


	//----- nvinfo : EIATTR_CUDA_API_VERSION
	.align		4
        /*0000*/ 	.byte	0x04, 0x37
        /*0002*/ 	.short	(.L_9 - .L_8)
.L_8:
        /*0004*/ 	.word	0x00000082


	//----- nvinfo : EIATTR_SPARSE_MMA_MASK
	.align		4
.L_9:
        /*0008*/ 	.byte	0x03, 0x50
        /*000a*/ 	.short	0x0000


	//----- nvinfo : EIATTR_MAXREG_COUNT
	.align		4
        /*000c*/ 	.byte	0x03, 0x1b
        /*000e*/ 	.short	0x00ff


	//----- nvinfo : EIATTR_EXTERNS
	.align		4
        /*0010*/ 	.byte	0x04, 0x0f
        /*0012*/ 	.short	(.L_11 - .L_10)


	//   ....[0]....
	.align		4
.L_10:
        /*0014*/ 	.word	index@(vprintf)


	//----- nvinfo : EIATTR_MERCURY_ISA_VERSION
	.align		4
.L_11:
        /*0018*/ 	.byte	0x03, 0x5f
        /*001a*/ 	.short	0x0101


	//----- nvinfo : EIATTR_VRC_CTA_INIT_COUNT
	.align		4
        /*001c*/ 	.byte	0x02, 0x4a
	.zero		1
	.zero		1


	//----- nvinfo : EIATTR_SYSCALL_OFFSETS
	.align		4
        /*0020*/ 	.byte	0x04, 0x46
        /*0022*/ 	.short	(.L_13 - .L_12)


	//   ....[0]....
.L_12:
        /*0024*/ 	.word	0x00000100


	//----- nvinfo : EIATTR_EXIT_INSTR_OFFSETS
	.align		4
.L_13:
        /*0028*/ 	.byte	0x04, 0x1c
        /*002a*/ 	.short	(.L_15 - .L_14)


	//   ....[0]....
.L_14:
        /*002c*/ 	.word	0x00000110


	//----- nvinfo : EIATTR_SW_WAR
	.align		4
.L_15:
        /*0030*/ 	.byte	0x04, 0x36
        /*0032*/ 	.short	(.L_17 - .L_16)
.L_16:
        /*0034*/ 	.word	0x00000008
.L_17:


//--------------------- .nv.callgraph             --------------------------
	.section	.nv.callgraph,"",@"SHT_CUDA_CALLGRAPH"
	.align	4
	.sectionentsize	8
	.align		4
        /*0000*/ 	.word	0x00000000
	.align		4
        /*0004*/ 	.word	0xffffffff
	.align		4
        /*0008*/ 	.word	index@(_Z3funv)
	.align		4
        /*000c*/ 	.word	index@(vprintf)
	.align		4
        /*0010*/ 	.word	0x00000000
	.align		4
        /*0014*/ 	.word	0xfffffffe
	.align		4
        /*0018*/ 	.word	0x00000000
	.align		4
        /*001c*/ 	.word	0xfffffffd
	.align		4
        /*0020*/ 	.word	0x00000000
	.align		4
        /*0024*/ 	.word	0xfffffffc


//--------------------- .nv.constant4             --------------------------
	.section	.nv.constant4,"a",@progbits
	.align	8
	.align		8
.nv.constant4:
        /*0000*/ 	.dword	vprintf
	.align		8
        /*0008*/ 	.dword	xmax
	.align		8
        /*0010*/ 	.dword	$str


//--------------------- .text._Z3funv             --------------------------
	.section	.text._Z3funv,"ax",@progbits
	.align	128
        .global         _Z3funv
        .type           _Z3funv,@function
        .size           _Z3funv,(.L_x_2 - _Z3funv)
        .other          _Z3funv,@"STO_CUDA_ENTRY STV_DEFAULT"
_Z3funv:
.text._Z3funv:
[----:B------:R-:W0:Y:S08]  /*0000*/  LDC R1, c[0x0][0x37c] ;  /* 0x0000df00ff017b82 */ /* 0x000e300000000800 */
[----:B------:R-:W1:Y:S01]  /*0010*/  LDC.64 R2, c[0x4][0x8] ;  /* 0x01000200ff027b82 */ /* 0x000e620000000a00 */
[----:B------:R-:W1:Y:S01]  /*0020*/  LDCU.64 UR4, c[0x0][0x358] ;  /* 0x00006b00ff0477ac */ /* 0x000e620008000a00 */
[----:B0-----:R-:W-:Y:S01]  /*0030*/  VIADD R1, R1, 0xfffffff8 ;  /* 0xfffffff801017836 */ /* 0x001fe20000000000 */
[----:B------:R-:W0:Y:S01]  /*0040*/  LDCU.64 UR6, c[0x4][0x10] ;  /* 0x01000200ff0677ac */ /* 0x000e220008000a00 */
[----:B-1----:R-:W2:Y:S01]  /*0050*/  LDG.E.64 R2, desc[UR4][R2.64] ;  /* 0x0000000402027981 */ /* 0x002ea2000c1e1b00 */
[----:B------:R-:W-:Y:S01]  /*0060*/  MOV R0, 0x0 ;  /* 0x0000000000007802 */ /* 0x000fe20000000f00 */
[----:B------:R-:W1:Y:S01]  /*0070*/  LDCU UR4, c[0x0][0x2f8] ;  /* 0x00005f00ff0477ac */ /* 0x000e620008000800 */
[----:B0-----:R-:W-:Y:S01]  /*0080*/  IMAD.U32 R4, RZ, RZ, UR6 ;  /* 0x00000006ff047e24 */ /* 0x001fe2000f8e00ff */
[----:B------:R-:W-:Y:S01]  /*0090*/  MOV R5, UR7 ;  /* 0x0000000700057c02 */ /* 0x000fe20008000f00 */
[----:B------:R0:W3:Y:S01]  /*00a0*/  LDC.64 R8, c[0x4][R0] ;  /* 0x0100000000087b82 */ /* 0x0000e20000000a00 */
[----:B------:R-:W4:Y:S01]  /*00b0*/  LDCU UR5, c[0x0][0x2fc] ;  /* 0x00005f80ff0577ac */ /* 0x000f220008000800 */
[----:B-1----:R-:W-:-:S05]  /*00c0*/  IADD3 R6, P0, PT, R1, UR4, RZ ;  /* 0x0000000401067c10 */ /* 0x002fca000ff1e0ff */
[----:B----4-:R-:W-:Y:S01]  /*00d0*/  IMAD.X R7, RZ, RZ, UR5, P0 ;  /* 0x00000005ff077e24 */ /* 0x010fe200080e06ff */
[----:B--23--:R0:W-:Y:S07]  /*00e0*/  STL.64 [R1], R2 ;  /* 0x0000000201007387 */ /* 0x00c1ee0000100a00 */
[----:B------:R-:W-:-:S07]  /*00f0*/  LEPC R20, `(.L_x_0) ;  /* 0x000000001014794e */ /* 0x000fce0000000000 */
[----:B0-----:R-:W-:Y:S05]  /*0100*/  CALL.ABS.NOINC R8 ;  /* 0x0000000008007343 */ /* 0x001fea0003c00000 */
.L_x_0:
[----:B------:R-:W-:Y:S05]  /*0110*/  EXIT ;  /* 0x000000000000794d */ /* 0x000fea0003800000 */
.L_x_1:
[----:B------:R-:W-:-:S00]  /*0120*/  BRA `(.L_x_1) ;  /* 0xfffffffc00fc7947 */ /* 0x000fc0000383ffff */
[----:B------:R-:W-:-:S00]  /*0130*/  NOP ;  /* 0x0000000000007918 */ /* 0x000fc00000000000 */
        /* <DEDUP_REMOVED lines=12> */
.L_x_2:


//--------------------- .nv.global.init           --------------------------
	.section	.nv.global.init,"aw",@progbits
	.align	8
.nv.global.init:
	.type		xmax,@object
	.size		xmax,($str - xmax)
xmax:
        /*0000*/ 	.byte	0x1f, 0x85, 0xeb, 0x51, 0xb8, 0x1e, 0x09, 0x40
	.type		$str,@object
	.size		$str,(.L_1 - $str)
$str:
        /*0008*/ 	.byte	0x20, 0x78, 0x6d, 0x61, 0x78, 0x20, 0x3d, 0x20, 0x25, 0x66, 0x0a, 0x00
.L_1:


//--------------------- .nv.shared.reserved.0     --------------------------
	.section	.nv.shared.reserved.0,"aw",@nobits
	.weak		__nv_reservedSMEM_offset_0_alias
	.size		__nv_reservedSMEM_offset_0_alias, 0, 64
	.other		__nv_reservedSMEM_offset_0_alias,@"STO_CUDA_RESERVED_SHARED STV_DEFAULT"
__nv_reservedSMEM_offset_0_alias:
	.zero		0
	.zero		64


//--------------------- .nv.constant0._Z3funv     --------------------------
	.section	.nv.constant0._Z3funv,"a",@progbits
	.sectionflags	@""
	.align	4
.nv.constant0._Z3funv:
	.zero		896


//--------------------- SYMBOLS --------------------------

	.type		.nv.reservedSmem.offset0,@object
	.size		.nv.reservedSmem.offset0,0x4
	.type		vprintf,@function
